//
// Generated by NVIDIA NVVM Compiler
//
// Compiler Build ID: CL-36424714
// Cuda compilation tools, release 13.0, V13.0.88
// Based on NVVM 20.0.0
//

.version 9.0
.target sm_100
.address_size 64

	// .globl	_Z6MatAddPfS_S_

.visible .entry _Z6MatAddPfS_S_(
	.param .u64 .ptr .align 1 _Z6MatAddPfS_S__param_0,
	.param .u64 .ptr .align 1 _Z6MatAddPfS_S__param_1,
	.param .u64 .ptr .align 1 _Z6MatAddPfS_S__param_2
)
{
	.reg .b32 	%r<5>;
	.reg .b32 	%f<4>;
	.reg .b64 	%rd<11>;

	ld.param.u64 	%rd1, [_Z6MatAddPfS_S__param_0];
	ld.param.u64 	%rd2, [_Z6MatAddPfS_S__param_1];
	ld.param.u64 	%rd3, [_Z6MatAddPfS_S__param_2];
	cvta.to.global.u64 	%rd4, %rd3;
	cvta.to.global.u64 	%rd5, %rd2;
	cvta.to.global.u64 	%rd6, %rd1;
	mov.u32 	%r1, %tid.x;
	mov.u32 	%r2, %tid.y;
	shl.b32 	%r3, %r1, 4;
	add.s32 	%r4, %r3, %r2;
	mul.wide.u32 	%rd7, %r4, 4;
	add.s64 	%rd8, %rd6, %rd7;
	ld.global.f32 	%f1, [%rd8];
	add.s64 	%rd9, %rd5, %rd7;
	ld.global.f32 	%f2, [%rd9];
	add.f32 	%f3, %f1, %f2;
	add.s64 	%rd10, %rd4, %rd7;
	st.global.f32 	[%rd10], %f3;
	ret;

}


// ===== COMPILED SASS (sm_100) =====

	.target	sm_100

	.elftype	@"ET_EXEC"


//--------------------- .note.nv.tkinfo           --------------------------
	.section	.note.nv.tkinfo,"",@"SHT_NOTE"
	.sectionflags	@"SHF_NOTE_NV_TKINFO"
	.tkinfo
        /*0018*/ 	.word	0x00000002
        /*0030*/ 	.string	""
        /*0030*/ 	.string	"ptxas"
        /*0030*/ 	.string	"Cuda compilation tools, release 13.0, V13.0.88"
        /*0030*/ 	.string	"Build cuda_13.0.r13.0/compiler.36424714_0"
        /*0030*/ 	.string	"-arch sm_100 -m 64 "



//--------------------- .note.nv.cuinfo           --------------------------
	.section	.note.nv.cuinfo,"",@"SHT_NOTE"
	.sectionflags	@"SHF_NOTE_NV_CUINFO"
        /*0018*/ 	.short	0x0002
        /*001a*/ 	.short	0x0064
        /*001c*/ 	.short	0x0082
	.zero		2


//--------------------- .nv.info                  --------------------------
	.section	.nv.info,"",@"SHT_CUDA_INFO"
	.align	4


	//----- nvinfo : EIATTR_REGCOUNT
	.align		4
        /*0000*/ 	.byte	0x04, 0x2f
        /*0002*/ 	.short	(.L_1 - .L_0)
	.align		4
.L_0:
        /*0004*/ 	.word	index@(_Z6MatAddPfS_S_)
        /*0008*/ 	.word	0x0000000c


	//----- nvinfo : EIATTR_FRAME_SIZE
	.align		4
.L_1:
        /*000c*/ 	.byte	0x04, 0x11
        /*000e*/ 	.short	(.L_3 - .L_2)
	.align		4
.L_2:
        /*0010*/ 	.word	index@(_Z6MatAddPfS_S_)
        /*0014*/ 	.word	0x00000000


	//----- nvinfo : EIATTR_MIN_STACK_SIZE
	.align		4
.L_3:
        /*0018*/ 	.byte	0x04, 0x12
        /*001a*/ 	.short	(.L_5 - .L_4)
	.align		4
.L_4:
        /*001c*/ 	.word	index@(_Z6MatAddPfS_S_)
        /*0020*/ 	.word	0x00000000
.L_5:


//--------------------- .nv.compat                --------------------------
	.section	.nv.compat,"",@"SHT_CUDA_COMPAT_INFO"
	.align	4
        /*0000*/ 	.byte	0x02, 0x09, 0x00, 0x00, 0x02, 0x02, 0x01, 0x00, 0x02, 0x05, 0x05, 0x00, 0x03, 0x07, 0x01, 0x01
        /*0010*/ 	.byte	0x02, 0x03, 0x00, 0x00, 0x02, 0x06, 0x01, 0x00, 0x04, 0x0b, 0x08, 0x00, 0x09, 0x00, 0x00, 0x00
        /*0020*/ 	.byte	0x00, 0x00, 0x00, 0x00


//--------------------- .nv.info._Z6MatAddPfS_S_  --------------------------
	.section	.nv.info._Z6MatAddPfS_S_,"",@"SHT_CUDA_INFO"
	.sectionflags	@""
	.align	4


	//----- nvinfo : EIATTR_CUDA_API_VERSION
	.align		4
        /*0000*/ 	.byte	0x04, 0x37
        /*0002*/ 	.short	(.L_7 - .L_6)
.L_6:
        /*0004*/ 	.word	0x00000082


	//----- nvinfo : EIATTR_KPARAM_INFO
	.align		4
.L_7:
        /*0008*/ 	.byte	0x04, 0x17
        /*000a*/ 	.short	(.L_9 - .L_8)
.L_8:
        /*000c*/ 	.word	0x00000000
        /*0010*/ 	.short	0x0002
        /*0012*/ 	.short	0x0010
        /*0014*/ 	.byte	0x00, 0xf5, 0x21, 0x00


	//----- nvinfo : EIATTR_KPARAM_INFO
	.align		4
.L_9:
        /*0018*/ 	.byte	0x04, 0x17
        /*001a*/ 	.short	(.L_11 - .L_10)
.L_10:
        /*001c*/ 	.word	0x00000000
        /*0020*/ 	.short	0x0001
        /*0022*/ 	.short	0x0008
        /*0024*/ 	.byte	0x00, 0xf5, 0x21, 0x00


	//----- nvinfo : EIATTR_KPARAM_INFO
	.align		4
.L_11:
        /*0028*/ 	.byte	0x04, 0x17
        /*002a*/ 	.short	(.L_13 - .L_12)
.L_12:
        /*002c*/ 	.word	0x00000000
        /*0030*/ 	.short	0x0000
        /*0032*/ 	.short	0x0000
        /*0034*/ 	.byte	0x00, 0xf5, 0x21, 0x00


	//----- nvinfo : EIATTR_SPARSE_MMA_MASK
	.align		4
.L_13:
        /*0038*/ 	.byte	0x03, 0x50
        /*003a*/ 	.short	0x0000


	//----- nvinfo : EIATTR_MAXREG_COUNT
	.align		4
        /*003c*/ 	.byte	0x03, 0x1b
        /*003e*/ 	.short	0x00ff


	//----- nvinfo : EIATTR_MERCURY_ISA_VERSION
	.align		4
        /*0040*/ 	.byte	0x03, 0x5f
        /*0042*/ 	.short	0x0101


	//----- nvinfo : EIATTR_VRC_CTA_INIT_COUNT
	.align		4
        /*0044*/ 	.byte	0x02, 0x4a
	.zero		1
	.zero		1


	//----- nvinfo : EIATTR_EXIT_INSTR_OFFSETS
	.align		4
        /*0048*/ 	.byte	0x04, 0x1c
        /*004a*/ 	.short	(.L_15 - .L_14)


	//   ....[0]....
.L_14:
        /*004c*/ 	.word	0x000000f0


	//----- nvinfo : EIATTR_CBANK_PARAM_SIZE
	.align		4
.L_15:
        /*0050*/ 	.byte	0x03, 0x19
        /*0052*/ 	.short	0x0018


	//----- nvinfo : EIATTR_PARAM_CBANK
	.align		4
        /*0054*/ 	.byte	0x04, 0x0a
        /*0056*/ 	.short	(.L_17 - .L_16)
	.align		4
.L_16:
        /*0058*/ 	.word	index@(.nv.constant0._Z6MatAddPfS_S_)
        /*005c*/ 	.short	0x0380
        /*005e*/ 	.short	0x0018


	//----- nvinfo : EIATTR_SW_WAR
	.align		4
.L_17:
        /*0060*/ 	.byte	0x04, 0x36
        /*0062*/ 	.short	(.L_19 - .L_18)
.L_18:
        /*0064*/ 	.word	0x00000008
.L_19:


//--------------------- .nv.callgraph             --------------------------
	.section	.nv.callgraph,"",@"SHT_CUDA_CALLGRAPH"
	.align	4
	.sectionentsize	8
	.align		4
        /*0000*/ 	.word	0x00000000
	.align		4
        /*0004*/ 	.word	0xffffffff
	.align		4
        /*0008*/ 	.word	0x00000000
	.align		4
        /*000c*/ 	.word	0xfffffffe
	.align		4
        /*0010*/ 	.word	0x00000000
	.align		4
        /*0014*/ 	.word	0xfffffffd
	.align		4
        /*0018*/ 	.word	0x00000000
	.align		4
        /*001c*/ 	.word	0xfffffffc


//--------------------- .text._Z6MatAddPfS_S_     --------------------------
	.section	.text._Z6MatAddPfS_S_,"ax",@progbits
	.align	128
        .global         _Z6MatAddPfS_S_
        .type           _Z6MatAddPfS_S_,@function
        .size           _Z6MatAddPfS_S_,(.L_x_1 - _Z6MatAddPfS_S_)
        .other          _Z6MatAddPfS_S_,@"STO_CUDA_ENTRY STV_DEFAULT"
_Z6MatAddPfS_S_:
.text._Z6MatAddPfS_S_:
[----:B------:R-:W-:Y:S01]  /*0000*/  LDC R1, c[0x0][0x37c] ;  /* 0x0000df00ff017b82 */ /* 0x000fe20000000800 */
[----:B------:R-:W0:Y:S07]  /*0010*/  S2R R9, SR_TID.X ;  /* 0x0000000000097919 */ /* 0x000e2e0000002100 */
[----:B------:R-:W1:Y:S01]  /*0020*/  LDC.64 R2, c[0x0][0x380] ;  /* 0x0000e000ff027b82 */ /* 0x000e620000000a00 */
[----:B------:R-:W2:Y:S01]  /*0030*/  LDCU.64 UR4, c[0x0][0x358] ;  /* 0x00006b00ff0477ac */ /* 0x000ea20008000a00 */
[----:B------:R-:W0:Y:S06]  /*0040*/  S2R R0, SR_TID.Y ;  /* 0x0000000000007919 */ /* 0x000e2c0000002200 */
[----:B------:R-:W3:Y:S08]  /*0050*/  LDC.64 R4, c[0x0][0x388] ;  /* 0x0000e200ff047b82 */ /* 0x000ef00000000a00 */
[----:B------:R-:W4:Y:S01]  /*0060*/  LDC.64 R6, c[0x0][0x390] ;  /* 0x0000e400ff067b82 */ /* 0x000f220000000a00 */
[----:B0-----:R-:W-:-:S05]  /*0070*/  LEA R9, R9, R0, 0x4 ;  /* 0x0000000009097211 */ /* 0x001fca00078e20ff */
[----:B-1----:R-:W-:-:S04]  /*0080*/  IMAD.WIDE.U32 R2, R9, 0x4, R2 ;  /* 0x0000000409027825 */ /* 0x002fc800078e0002 */
[C---:B---3--:R-:W-:Y:S02]  /*0090*/  IMAD.WIDE.U32 R4, R9.reuse, 0x4, R4 ;  /* 0x0000000409047825 */ /* 0x048fe400078e0004 */
[----:B--2---:R-:W2:Y:S04]  /*00a0*/  LDG.E R2, desc[UR4][R2.64] ;  /* 0x0000000402027981 */ /* 0x004ea8000c1e1900 */
[----:B------:R-:W2:Y:S01]  /*00b0*/  LDG.E R5, desc[UR4][R4.64] ;  /* 0x0000000404057981 */ /* 0x000ea2000c1e1900 */
[----:B----4-:R-:W-:-:S04]  /*00c0*/  IMAD.WIDE.U32 R6, R9, 0x4, R6 ;  /* 0x0000000409067825 */ /* 0x010fc800078e0006 */
[----:B--2---:R-:W-:-:S05]  /*00d0*/  FADD R9, R2, R5 ;  /* 0x0000000502097221 */ /* 0x004fca0000000000 */
[----:B------:R-:W-:Y:S01]  /*00e0*/  STG.E desc[UR4][R6.64], R9 ;  /* 0x0000000906007986 */ /* 0x000fe2000c101904 */
[----:B------:R-:W-:Y:S05]  /*00f0*/  EXIT ;  /* 0x000000000000794d */ /* 0x000fea0003800000 */
.L_x_0:
[----:B------:R-:W-:-:S00]  /*0100*/  BRA `(.L_x_0) ;  /* 0xfffffffc00fc7947 */ /* 0x000fc0000383ffff */
[----:B------:R-:W-:-:S00]  /*0110*/  NOP ;  /* 0x0000000000007918 */ /* 0x000fc00000000000 */
        /* <DEDUP_REMOVED lines=14> */
.L_x_1:


//--------------------- .nv.shared.reserved.0     --------------------------
	.section	.nv.shared.reserved.0,"aw",@nobits
	.weak		__nv_reservedSMEM_offset_0_alias
	.size		__nv_reservedSMEM_offset_0_alias, 0, 64
	.other		__nv_reservedSMEM_offset_0_alias,@"STO_CUDA_RESERVED_SHARED STV_DEFAULT"
__nv_reservedSMEM_offset_0_alias:
	.zero		0
	.zero		64


//--------------------- .nv.constant0._Z6MatAddPfS_S_ --------------------------
	.section	.nv.constant0._Z6MatAddPfS_S_,"a",@progbits
	.sectionflags	@""
	.align	4
.nv.constant0._Z6MatAddPfS_S_:
	.zero		920


//--------------------- SYMBOLS --------------------------

	.type		.nv.reservedSmem.offset0,@object
	.size		.nv.reservedSmem.offset0,0x4
